//
// Generated by NVIDIA NVVM Compiler
//
// Compiler Build ID: CL-36424714
// Cuda compilation tools, release 13.0, V13.0.88
// Based on NVVM 20.0.0
//

.version 9.0
.target sm_100
.address_size 64

	// .globl	_Z8allocatePPi
.extern .func  (.param .b64 func_retval0) malloc
(
	.param .b64 malloc_param_0
)
;
.extern .func free
(
	.param .b64 free_param_0
)
;
.global .attribute(.managed) .align 8 .u64 p;

.visible .entry _Z8allocatePPi(
	.param .u64 .ptr .align 1 _Z8allocatePPi_param_0
)
{
	.reg .b64 	%rd<5>;

	ld.param.u64 	%rd1, [_Z8allocatePPi_param_0];
	cvta.to.global.u64 	%rd2, %rd1;
	{ // callseq 0, 0
	.param .b64 param0;
	st.param.b64 	[param0], 4;
	.param .b64 retval0;
	call.uni (retval0), 
	malloc, 
	(
	param0
	);
	ld.param.b64 	%rd3, [retval0];
	} // callseq 0
	st.global.u64 	[%rd2], %rd3;
	ret;

}
	// .globl	_Z10deallocatePi
.visible .entry _Z10deallocatePi(
	.param .u64 .ptr .align 1 _Z10deallocatePi_param_0
)
{
	.reg .b64 	%rd<2>;

	ld.param.u64 	%rd1, [_Z10deallocatePi_param_0];
	{ // callseq 1, 0
	.param .b64 param0;
	st.param.b64 	[param0], %rd1;
	call.uni 
	free, 
	(
	param0
	);
	} // callseq 1
	ret;

}


// ===== COMPILED SASS (sm_100) =====

	.target	sm_100

	.elftype	@"ET_EXEC"


//--------------------- .note.nv.tkinfo           --------------------------
	.section	.note.nv.tkinfo,"",@"SHT_NOTE"
	.sectionflags	@"SHF_NOTE_NV_TKINFO"
	.tkinfo
        /*0018*/ 	.word	0x00000002
        /*0030*/ 	.string	""
        /*0030*/ 	.string	"ptxas"
        /*0030*/ 	.string	"Cuda compilation tools, release 13.0, V13.0.88"
        /*0030*/ 	.string	"Build cuda_13.0.r13.0/compiler.36424714_0"
        /*0030*/ 	.string	"-arch sm_100 -m 64 "



//--------------------- .note.nv.cuinfo           --------------------------
	.section	.note.nv.cuinfo,"",@"SHT_NOTE"
	.sectionflags	@"SHF_NOTE_NV_CUINFO"
        /*0018*/ 	.short	0x0002
        /*001a*/ 	.short	0x0064
        /*001c*/ 	.short	0x0082
	.zero		2


//--------------------- .nv.info                  --------------------------
	.section	.nv.info,"",@"SHT_CUDA_INFO"
	.align	4


	//----- nvinfo : EIATTR_REGCOUNT
	.align		4
        /*0000*/ 	.byte	0x04, 0x2f
        /*0002*/ 	.short	(.L_2 - .L_1)
	.align		4
.L_1:
        /*0004*/ 	.word	index@(_Z8allocatePPi)
        /*0008*/ 	.word	0x00000018


	//----- nvinfo : EIATTR_FRAME_SIZE
	.align		4
.L_2:
        /*000c*/ 	.byte	0x04, 0x11
        /*000e*/ 	.short	(.L_4 - .L_3)
	.align		4
.L_3:
        /*0010*/ 	.word	index@(_Z8allocatePPi)
        /*0014*/ 	.word	0x00000000


	//----- nvinfo : EIATTR_REGCOUNT
	.align		4
.L_4:
        /*0018*/ 	.byte	0x04, 0x2f
        /*001a*/ 	.short	(.L_6 - .L_5)
	.align		4
.L_5:
        /*001c*/ 	.word	index@(_Z10deallocatePi)
        /*0020*/ 	.word	0x00000018


	//----- nvinfo : EIATTR_FRAME_SIZE
	.align		4
.L_6:
        /*0024*/ 	.byte	0x04, 0x11
        /*0026*/ 	.short	(.L_8 - .L_7)
	.align		4
.L_7:
        /*0028*/ 	.word	index@(_Z10deallocatePi)
        /*002c*/ 	.word	0x00000000


	//----- nvinfo : EIATTR_MIN_STACK_SIZE
	.align		4
.L_8:
        /*0030*/ 	.byte	0x04, 0x12
        /*0032*/ 	.short	(.L_10 - .L_9)
	.align		4
.L_9:
        /*0034*/ 	.word	index@(_Z10deallocatePi)
        /*0038*/ 	.word	0x00000000


	//----- nvinfo : EIATTR_MIN_STACK_SIZE
	.align		4
.L_10:
        /*003c*/ 	.byte	0x04, 0x12
        /*003e*/ 	.short	(.L_12 - .L_11)
	.align		4
.L_11:
        /*0040*/ 	.word	index@(_Z8allocatePPi)
        /*0044*/ 	.word	0x00000000
.L_12:


//--------------------- .nv.compat                --------------------------
	.section	.nv.compat,"",@"SHT_CUDA_COMPAT_INFO"
	.align	4
        /*0000*/ 	.byte	0x02, 0x09, 0x00, 0x00, 0x02, 0x02, 0x01, 0x00, 0x02, 0x05, 0x05, 0x00, 0x03, 0x07, 0x01, 0x01
        /*0010*/ 	.byte	0x02, 0x03, 0x00, 0x00, 0x02, 0x06, 0x01, 0x00, 0x04, 0x0b, 0x08, 0x00, 0x09, 0x00, 0x00, 0x00
        /*0020*/ 	.byte	0x00, 0x00, 0x00, 0x00


//--------------------- .nv.info._Z10deallocatePi --------------------------
	.section	.nv.info._Z10deallocatePi,"",@"SHT_CUDA_INFO"
	.sectionflags	@""
	.align	4


	//----- nvinfo : EIATTR_CUDA_API_VERSION
	.align		4
        /*0000*/ 	.byte	0x04, 0x37
        /*0002*/ 	.short	(.L_14 - .L_13)
.L_13:
        /*0004*/ 	.word	0x00000082


	//----- nvinfo : EIATTR_KPARAM_INFO
	.align		4
.L_14:
        /*0008*/ 	.byte	0x04, 0x17
        /*000a*/ 	.short	(.L_16 - .L_15)
.L_15:
        /*000c*/ 	.word	0x00000000
        /*0010*/ 	.short	0x0000
        /*0012*/ 	.short	0x0000
        /*0014*/ 	.byte	0x00, 0xf5, 0x21, 0x00


	//----- nvinfo : EIATTR_SPARSE_MMA_MASK
	.align		4
.L_16:
        /*0018*/ 	.byte	0x03, 0x50
        /*001a*/ 	.short	0x0000


	//----- nvinfo : EIATTR_MAXREG_COUNT
	.align		4
        /*001c*/ 	.byte	0x03, 0x1b
        /*001e*/ 	.short	0x00ff


	//----- nvinfo : EIATTR_EXTERNS
	.align		4
        /*0020*/ 	.byte	0x04, 0x0f
        /*0022*/ 	.short	(.L_18 - .L_17)


	//   ....[0]....
	.align		4
.L_17:
        /*0024*/ 	.word	index@(free)


	//----- nvinfo : EIATTR_MERCURY_ISA_VERSION
	.align		4
.L_18:
        /*0028*/ 	.byte	0x03, 0x5f
        /*002a*/ 	.short	0x0101


	//----- nvinfo : EIATTR_VRC_CTA_INIT_COUNT
	.align		4
        /*002c*/ 	.byte	0x02, 0x4a
	.zero		1
	.zero		1


	//----- nvinfo : EIATTR_SYSCALL_OFFSETS
	.align		4
        /*0030*/ 	.byte	0x04, 0x46
        /*0032*/ 	.short	(.L_20 - .L_19)


	//   ....[0]....
.L_19:
        /*0034*/ 	.word	0x00000070


	//----- nvinfo : EIATTR_EXIT_INSTR_OFFSETS
	.align		4
.L_20:
        /*0038*/ 	.byte	0x04, 0x1c
        /*003a*/ 	.short	(.L_22 - .L_21)


	//   ....[0]....
.L_21:
        /*003c*/ 	.word	0x00000080


	//----- nvinfo : EIATTR_CBANK_PARAM_SIZE
	.align		4
.L_22:
        /*0040*/ 	.byte	0x03, 0x19
        /*0042*/ 	.short	0x0008


	//----- nvinfo : EIATTR_PARAM_CBANK
	.align		4
        /*0044*/ 	.byte	0x04, 0x0a
        /*0046*/ 	.short	(.L_24 - .L_23)
	.align		4
.L_23:
        /*0048*/ 	.word	index@(.nv.constant0._Z10deallocatePi)
        /*004c*/ 	.short	0x0380
        /*004e*/ 	.short	0x0008


	//----- nvinfo : EIATTR_SW_WAR
	.align		4
.L_24:
        /*0050*/ 	.byte	0x04, 0x36
        /*0052*/ 	.short	(.L_26 - .L_25)
.L_25:
        /*0054*/ 	.word	0x00000008
.L_26:


//--------------------- .nv.info._Z8allocatePPi   --------------------------
	.section	.nv.info._Z8allocatePPi,"",@"SHT_CUDA_INFO"
	.sectionflags	@""
	.align	4


	//----- nvinfo : EIATTR_CUDA_API_VERSION
	.align		4
        /*0000*/ 	.byte	0x04, 0x37
        /*0002*/ 	.short	(.L_28 - .L_27)
.L_27:
        /*0004*/ 	.word	0x00000082


	//----- nvinfo : EIATTR_KPARAM_INFO
	.align		4
.L_28:
        /*0008*/ 	.byte	0x04, 0x17
        /*000a*/ 	.short	(.L_30 - .L_29)
.L_29:
        /*000c*/ 	.word	0x00000000
        /*0010*/ 	.short	0x0000
        /*0012*/ 	.short	0x0000
        /*0014*/ 	.byte	0x00, 0xf5, 0x21, 0x00


	//----- nvinfo : EIATTR_SPARSE_MMA_MASK
	.align		4
.L_30:
        /*0018*/ 	.byte	0x03, 0x50
        /*001a*/ 	.short	0x0000


	//----- nvinfo : EIATTR_MAXREG_COUNT
	.align		4
        /*001c*/ 	.byte	0x03, 0x1b
        /*001e*/ 	.short	0x00ff


	//----- nvinfo : EIATTR_EXTERNS
	.align		4
        /*0020*/ 	.byte	0x04, 0x0f
        /*0022*/ 	.short	(.L_32 - .L_31)


	//   ....[0]....
	.align		4
.L_31:
        /*0024*/ 	.word	index@(malloc)


	//----- nvinfo : EIATTR_MERCURY_ISA_VERSION
	.align		4
.L_32:
        /*0028*/ 	.byte	0x03, 0x5f
        /*002a*/ 	.short	0x0101


	//----- nvinfo : EIATTR_VRC_CTA_INIT_COUNT
	.align		4
        /*002c*/ 	.byte	0x02, 0x4a
	.zero		1
	.zero		1


	//----- nvinfo : EIATTR_SYSCALL_OFFSETS
	.align		4
        /*0030*/ 	.byte	0x04, 0x46
        /*0032*/ 	.short	(.L_34 - .L_33)


	//   ....[0]....
.L_33:
        /*0034*/ 	.word	0x00000070


	//----- nvinfo : EIATTR_EXIT_INSTR_OFFSETS
	.align		4
.L_34:
        /*0038*/ 	.byte	0x04, 0x1c
        /*003a*/ 	.short	(.L_36 - .L_35)


	//   ....[0]....
.L_35:
        /*003c*/ 	.word	0x000000a0


	//----- nvinfo : EIATTR_CBANK_PARAM_SIZE
	.align		4
.L_36:
        /*0040*/ 	.byte	0x03, 0x19
        /*0042*/ 	.short	0x0008


	//----- nvinfo : EIATTR_PARAM_CBANK
	.align		4
        /*0044*/ 	.byte	0x04, 0x0a
        /*0046*/ 	.short	(.L_38 - .L_37)
	.align		4
.L_37:
        /*0048*/ 	.word	index@(.nv.constant0._Z8allocatePPi)
        /*004c*/ 	.short	0x0380
        /*004e*/ 	.short	0x0008


	//----- nvinfo : EIATTR_SW_WAR
	.align		4
.L_38:
        /*0050*/ 	.byte	0x04, 0x36
        /*0052*/ 	.short	(.L_40 - .L_39)
.L_39:
        /*0054*/ 	.word	0x00000008
.L_40:


//--------------------- .nv.callgraph             --------------------------
	.section	.nv.callgraph,"",@"SHT_CUDA_CALLGRAPH"
	.align	4
	.sectionentsize	8
	.align		4
        /*0000*/ 	.word	0x00000000
	.align		4
        /*0004*/ 	.word	0xffffffff
	.align		4
        /*0008*/ 	.word	index@(_Z10deallocatePi)
	.align		4
        /*000c*/ 	.word	index@(free)
	.align		4
        /*0010*/ 	.word	index@(_Z8allocatePPi)
	.align		4
        /*0014*/ 	.word	index@(malloc)
	.align		4
        /*0018*/ 	.word	0x00000000
	.align		4
        /*001c*/ 	.word	0xfffffffe
	.align		4
        /*0020*/ 	.word	0x00000000
	.align		4
        /*0024*/ 	.word	0xfffffffd
	.align		4
        /*0028*/ 	.word	0x00000000
	.align		4
        /*002c*/ 	.word	0xfffffffc


//--------------------- .nv.constant4             --------------------------
	.section	.nv.constant4,"a",@progbits
	.align	8
	.align		8
.nv.constant4:
        /*0000*/ 	.dword	free
	.align		8
        /*0008*/ 	.dword	p
	.align		8
        /*0010*/ 	.dword	malloc


//--------------------- .text._Z10deallocatePi    --------------------------
	.section	.text._Z10deallocatePi,"ax",@progbits
	.align	128
        .global         _Z10deallocatePi
        .type           _Z10deallocatePi,@function
        .size           _Z10deallocatePi,(.L_x_4 - _Z10deallocatePi)
        .other          _Z10deallocatePi,@"STO_CUDA_ENTRY STV_DEFAULT"
_Z10deallocatePi:
.text._Z10deallocatePi:
[----:B------:R-:W0:Y:S01]  /*0000*/  LDC R1, c[0x0][0x37c] ;  /* 0x0000df00ff017b82 */ /* 0x000e220000000800 */
[----:B------:R-:W-:Y:S01]  /*0010*/  MOV R0, 0x0 ;  /* 0x0000000000007802 */ /* 0x000fe20000000f00 */
[----:B------:R-:W1:Y:S06]  /*0020*/  LDCU.64 UR4, c[0x0][0x380] ;  /* 0x00007000ff0477ac */ /* 0x000e6c0008000a00 */
[----:B------:R2:W3:Y:S01]  /*0030*/  LDC.64 R2, c[0x4][R0] ;  /* 0x0100000000027b82 */ /* 0x0004e20000000a00 */
[----:B-1----:R-:W-:Y:S02]  /*0040*/  IMAD.U32 R4, RZ, RZ, UR4 ;  /* 0x00000004ff047e24 */ /* 0x002fe4000f8e00ff */
[----:B--2---:R-:W-:-:S07]  /*0050*/  IMAD.U32 R5, RZ, RZ, UR5 ;  /* 0x00000005ff057e24 */ /* 0x004fce000f8e00ff */
[----:B------:R-:W-:-:S07]  /*0060*/  LEPC R20, `(.L_x_0) ;  /* 0x000000001014794e */ /* 0x000fce0000000000 */
[----:B0--3--:R-:W-:Y:S05]  /*0070*/  CALL.ABS.NOINC R2 ;  /* 0x0000000002007343 */ /* 0x009fea0003c00000 */
.L_x_0:
[----:B------:R-:W-:Y:S05]  /*0080*/  EXIT ;  /* 0x000000000000794d */ /* 0x000fea0003800000 */
.L_x_1:
[----:B------:R-:W-:-:S00]  /*0090*/  BRA `(.L_x_1) ;  /* 0xfffffffc00fc7947 */ /* 0x000fc0000383ffff */
[----:B------:R-:W-:-:S00]  /*00a0*/  NOP ;  /* 0x0000000000007918 */ /* 0x000fc00000000000 */
        /* <DEDUP_REMOVED lines=13> */
.L_x_4:


//--------------------- .text._Z8allocatePPi      --------------------------
	.section	.text._Z8allocatePPi,"ax",@progbits
	.align	128
        .global         _Z8allocatePPi
        .type           _Z8allocatePPi,@function
        .size           _Z8allocatePPi,(.L_x_5 - _Z8allocatePPi)
        .other          _Z8allocatePPi,@"STO_CUDA_ENTRY STV_DEFAULT"
_Z8allocatePPi:
.text._Z8allocatePPi:
[----:B------:R-:W0:Y:S01]  /*0000*/  LDC R1, c[0x0][0x37c] ;  /* 0x0000df00ff017b82 */ /* 0x000e220000000800 */
[----:B------:R-:W-:Y:S01]  /*0010*/  MOV R0, 0x10 ;  /* 0x0000001000007802 */ /* 0x000fe20000000f00 */
[----:B------:R-:W-:Y:S01]  /*0020*/  IMAD.MOV.U32 R4, RZ, RZ, 0x4 ;  /* 0x00000004ff047424 */ /* 0x000fe200078e00ff */
[----:B------:R-:W1:Y:S01]  /*0030*/  LDCU.64 UR36, c[0x0][0x358] ;  /* 0x00006b00ff2477ac */ /* 0x000e620008000a00 */
[----:B------:R-:W-:-:S04]  /*0040*/  IMAD.MOV.U32 R5, RZ, RZ, RZ ;  /* 0x000000ffff057224 */ /* 0x000fc800078e00ff */
[----:B------:R2:W3:Y:S03]  /*0050*/  LDC.64 R2, c[0x4][R0] ;  /* 0x0100000000027b82 */ /* 0x0004e60000000a00 */
[----:B------:R-:W-:-:S07]  /*0060*/  LEPC R20, `(.L_x_2) ;  /* 0x000000001014794e */ /* 0x000fce0000000000 */
[----:B0123--:R-:W-:Y:S05]  /*0070*/  CALL.ABS.NOINC R2 ;  /* 0x0000000002007343 */ /* 0x00ffea0003c00000 */
.L_x_2:
[----:B------:R-:W0:Y:S02]  /*0080*/  LDC.64 R2, c[0x0][0x380] ;  /* 0x0000e000ff027b82 */ /* 0x000e240000000a00 */
[----:B0-----:R-:W-:Y:S01]  /*0090*/  STG.E.64 desc[UR36][R2.64], R4 ;  /* 0x0000000402007986 */ /* 0x001fe2000c101b24 */
[----:B------:R-:W-:Y:S05]  /*00a0*/  EXIT ;  /* 0x000000000000794d */ /* 0x000fea0003800000 */
.L_x_3:
        /* <DEDUP_REMOVED lines=13> */
.L_x_5:


//--------------------- .nv.shared.reserved.0     --------------------------
	.section	.nv.shared.reserved.0,"aw",@nobits
	.weak		__nv_reservedSMEM_offset_0_alias
	.size		__nv_reservedSMEM_offset_0_alias, 0, 64
	.other		__nv_reservedSMEM_offset_0_alias,@"STO_CUDA_RESERVED_SHARED STV_DEFAULT"
__nv_reservedSMEM_offset_0_alias:
	.zero		0
	.zero		64


//--------------------- .nv.global                --------------------------
	.section	.nv.global,"aw",@nobits
	.align	8
.nv.global:
	.type		p,@object
	.size		p,(.L_0 - p)
	.other		p,@"STV_DEFAULT STO_CUDA_MANAGED"
p:
	.zero		8
.L_0:


//--------------------- .nv.constant0._Z10deallocatePi --------------------------
	.section	.nv.constant0._Z10deallocatePi,"a",@progbits
	.sectionflags	@""
	.align	4
.nv.constant0._Z10deallocatePi:
	.zero		904


//--------------------- .nv.constant0._Z8allocatePPi --------------------------
	.section	.nv.constant0._Z8allocatePPi,"a",@progbits
	.sectionflags	@""
	.align	4
.nv.constant0._Z8allocatePPi:
	.zero		904


//--------------------- SYMBOLS --------------------------

	.type		.nv.reservedSmem.offset0,@object
	.size		.nv.reservedSmem.offset0,0x4
	.type		free,@function
	.type		malloc,@function
